	.headerflags	@"EF_CUDA_TEXMODE_UNIFIED EF_CUDA_64BIT_ADDRESS EF_CUDA_ACCELERATORS EF_CUDA_SM90 EF_CUDA_VIRTUAL_SM(EF_CUDA_SM90)"
	.elftype	@"ET_EXEC"


//--------------------- .nv.info                  --------------------------
	.section	.nv.info,"",@"SHT_CUDA_INFO"
	.align	4


	//----- nvinfo : EIATTR_REGCOUNT
	.align		4
        /*0000*/ 	.byte	0x04, 0x2f
        /*0002*/ 	.short	(.L_1 - .L_0)
	.align		4
.L_0:
        /*0004*/ 	.word	index@(triton_poi_fused_add_mean_pow_sub_2)
        /*0008*/ 	.word	0x0000001c


	//----- nvinfo : EIATTR_MIN_STACK_SIZE
	.align		4
.L_1:
        /*000c*/ 	.byte	0x04, 0x12
        /*000e*/ 	.short	(.L_3 - .L_2)
	.align		4
.L_2:
        /*0010*/ 	.word	index@(triton_poi_fused_add_mean_pow_sub_2)
        /*0014*/ 	.word	0x00000000


	//----- nvinfo : EIATTR_FRAME_SIZE
	.align		4
.L_3:
        /*0018*/ 	.byte	0x04, 0x11
        /*001a*/ 	.short	(.L_5 - .L_4)
	.align		4
.L_4:
        /*001c*/ 	.word	index@(triton_poi_fused_add_mean_pow_sub_2)
        /*0020*/ 	.word	0x00000000


	//----- nvinfo : EIATTR_MIN_STACK_SIZE
	.align		4
.L_5:
        /*0024*/ 	.byte	0x04, 0x12
        /*0026*/ 	.short	(.L_7 - .L_6)
	.align		4
.L_6:
        /*0028*/ 	.word	index@(triton_poi_fused_add_mean_pow_sub_2)
        /*002c*/ 	.word	0x00000000
.L_7:


//--------------------- .nv.info.triton_poi_fused_add_mean_pow_sub_2 --------------------------
	.section	.nv.info.triton_poi_fused_add_mean_pow_sub_2,"",@"SHT_CUDA_INFO"
	.sectionflags	@""
	.align	4


	//----- nvinfo : EIATTR_CUDA_API_VERSION
	.align		4
        /*0000*/ 	.byte	0x04, 0x37
        /*0002*/ 	.short	(.L_9 - .L_8)
.L_8:
        /*0004*/ 	.word	0x0000007c


	//----- nvinfo : EIATTR_KPARAM_INFO
	.align		4
.L_9:
        /*0008*/ 	.byte	0x04, 0x17
        /*000a*/ 	.short	(.L_11 - .L_10)
.L_10:
        /*000c*/ 	.word	0x00000000
        /*0010*/ 	.short	0x0004
        /*0012*/ 	.short	0x0020
        /*0014*/ 	.byte	0x00, 0xf0, 0x11, 0x00


	//----- nvinfo : EIATTR_KPARAM_INFO
	.align		4
.L_11:
        /*0018*/ 	.byte	0x04, 0x17
        /*001a*/ 	.short	(.L_13 - .L_12)
.L_12:
        /*001c*/ 	.word	0x00000000
        /*0020*/ 	.short	0x0003
        /*0022*/ 	.short	0x0018
        /*0024*/ 	.byte	0x00, 0xf4, 0x21, 0x00


	//----- nvinfo : EIATTR_KPARAM_INFO
	.align		4
.L_13:
        /*0028*/ 	.byte	0x04, 0x17
        /*002a*/ 	.short	(.L_15 - .L_14)
.L_14:
        /*002c*/ 	.word	0x00000000
        /*0030*/ 	.short	0x0002
        /*0032*/ 	.short	0x0010
        /*0034*/ 	.byte	0x00, 0xf4, 0x21, 0x00


	//----- nvinfo : EIATTR_KPARAM_INFO
	.align		4
.L_15:
        /*0038*/ 	.byte	0x04, 0x17
        /*003a*/ 	.short	(.L_17 - .L_16)
.L_16:
        /*003c*/ 	.word	0x00000000
        /*0040*/ 	.short	0x0001
        /*0042*/ 	.short	0x0008
        /*0044*/ 	.byte	0x00, 0xf4, 0x21, 0x00


	//----- nvinfo : EIATTR_KPARAM_INFO
	.align		4
.L_17:
        /*0048*/ 	.byte	0x04, 0x17
        /*004a*/ 	.short	(.L_19 - .L_18)
.L_18:
        /*004c*/ 	.word	0x00000000
        /*0050*/ 	.short	0x0000
        /*0052*/ 	.short	0x0000
        /*0054*/ 	.byte	0x00, 0xf4, 0x21, 0x00


	//----- nvinfo : EIATTR_SPARSE_MMA_MASK
	.align		4
.L_19:
        /*0058*/ 	.byte	0x03, 0x50
        /*005a*/ 	.short	0x0000


	//----- nvinfo : EIATTR_MAXREG_COUNT
	.align		4
        /*005c*/ 	.byte	0x03, 0x1b
        /*005e*/ 	.short	0x00ff


	//----- nvinfo : EIATTR_EXIT_INSTR_OFFSETS
	.align		4
        /*0060*/ 	.byte	0x04, 0x1c
        /*0062*/ 	.short	(.L_21 - .L_20)


	//   ....[0]....
.L_20:
        /*0064*/ 	.word	0x00000580


	//   ....[1]....
        /*0068*/ 	.word	0x000005c0


	//----- nvinfo : EIATTR_REQNTID
	.align		4
.L_21:
        /*006c*/ 	.byte	0x04, 0x10
        /*006e*/ 	.short	(.L_23 - .L_22)
.L_22:
        /*0070*/ 	.word	0x00000020
        /*0074*/ 	.word	0x00000001
        /*0078*/ 	.word	0x00000001


	//----- nvinfo : EIATTR_CBANK_PARAM_SIZE
	.align		4
.L_23:
        /*007c*/ 	.byte	0x03, 0x19
        /*007e*/ 	.short	0x0024


	//----- nvinfo : EIATTR_PARAM_CBANK
	.align		4
        /*0080*/ 	.byte	0x04, 0x0a
        /*0082*/ 	.short	(.L_25 - .L_24)
	.align		4
.L_24:
        /*0084*/ 	.word	index@(.nv.constant0.triton_poi_fused_add_mean_pow_sub_2)
        /*0088*/ 	.short	0x0210
        /*008a*/ 	.short	0x0024


	//----- nvinfo : EIATTR_SW_WAR
	.align		4
.L_25:
        /*008c*/ 	.byte	0x04, 0x36
        /*008e*/ 	.short	(.L_27 - .L_26)
.L_26:
        /*0090*/ 	.word	0x00000008
.L_27:


//--------------------- .nv.callgraph             --------------------------
	.section	.nv.callgraph,"",@"SHT_CUDA_CALLGRAPH"
	.align	4
	.sectionentsize	8
	.align		4
        /*0000*/ 	.word	0x00000000
	.align		4
        /*0004*/ 	.word	0xffffffff
	.align		4
        /*0008*/ 	.word	0x00000000
	.align		4
        /*000c*/ 	.word	0xfffffffe
	.align		4
        /*0010*/ 	.word	0x00000000
	.align		4
        /*0014*/ 	.word	0xfffffffd
	.align		4
        /*0018*/ 	.word	0x00000000
	.align		4
        /*001c*/ 	.word	0xfffffffc


//--------------------- .text.triton_poi_fused_add_mean_pow_sub_2 --------------------------
	.section	.text.triton_poi_fused_add_mean_pow_sub_2,"ax",@progbits
	.align	128
        .global         triton_poi_fused_add_mean_pow_sub_2
        .type           triton_poi_fused_add_mean_pow_sub_2,@function
        .size           triton_poi_fused_add_mean_pow_sub_2,(.L_x_1 - triton_poi_fused_add_mean_pow_sub_2)
        .other          triton_poi_fused_add_mean_pow_sub_2,@"STO_CUDA_ENTRY STV_DEFAULT"
triton_poi_fused_add_mean_pow_sub_2:
.text.triton_poi_fused_add_mean_pow_sub_2:
[----:B------:R-:W0:Y:S01]  /*0000*/  LDC R1, c[0x0][0x28] ;  /* 0x00000a00ff017b82 */ /* 0x000e220000000800 */
[----:B------:R-:W1:Y:S07]  /*0010*/  S2R R0, SR_TID.X ;  /* 0x0000000000007919 */ /* 0x000e6e0000002100 */
[----:B------:R-:W2:Y:S01]  /*0020*/  LDC.64 R4, c[0x0][0x210] ;  /* 0x00008400ff047b82 */ /* 0x000ea20000000a00 */
[----:B------:R-:W-:Y:S01]  /*0030*/  ULDC.64 UR4, c[0x0][0x208] ;  /* 0x0000820000047ab9 */ /* 0x000fe20000000a00 */
[----:B------:R-:W-:Y:S01]  /*0040*/  CS2R R18, SRZ ;  /* 0x0000000000127805 */ /* 0x000fe2000001ff00 */
[----:B------:R-:W3:Y:S01]  /*0050*/  S2R R3, SR_CTAID.X ;  /* 0x0000000000037919 */ /* 0x000ee20000002500 */
[----:B------:R-:W-:-:S02]  /*0060*/  CS2R R20, SRZ ;  /* 0x0000000000147805 */ /* 0x000fc4000001ff00 */
[----:B------:R-:W-:Y:S02]  /*0070*/  CS2R R22, SRZ ;  /* 0x0000000000167805 */ /* 0x000fe4000001ff00 */
[----:B------:R-:W-:Y:S01]  /*0080*/  CS2R R24, SRZ ;  /* 0x0000000000187805 */ /* 0x000fe2000001ff00 */
[----:B------:R-:W4:Y:S01]  /*0090*/  LDC.64 R8, c[0x0][0x218] ;  /* 0x00008600ff087b82 */ /* 0x000f220000000a00 */
[----:B-1----:R-:W-:-:S04]  /*00a0*/  SHF.L.U32 R0, R0, 0x1, RZ ;  /* 0x0000000100007819 */ /* 0x002fc800000006ff */
[----:B------:R-:W-:Y:S02]  /*00b0*/  LOP3.LUT R0, R0, 0x3e, RZ, 0xc0, !PT ;  /* 0x0000003e00007812 */ /* 0x000fe400078ec0ff */
[----:B---3--:R-:W-:Y:S02]  /*00c0*/  SHF.R.S32.HI R2, RZ, 0x19, R3 ;  /* 0x00000019ff027819 */ /* 0x008fe40000011403 */
[----:B------:R-:W-:Y:S02]  /*00d0*/  LEA R0, R3, R0, 0x6 ;  /* 0x0000000003007211 */ /* 0x000fe400078e30ff */
[----:B------:R-:W-:Y:S02]  /*00e0*/  SGXT R3, R2, 0x1 ;  /* 0x000000010203781a */ /* 0x000fe40000000200 */
[----:B------:R-:W-:Y:S02]  /*00f0*/  IADD3 R2, R0, 0x1, RZ ;  /* 0x0000000100027810 */ /* 0x000fe40007ffe0ff */
[----:B------:R-:W-:-:S02]  /*0100*/  LEA.HI R6, R3, R0, RZ, 0x4 ;  /* 0x0000000003067211 */ /* 0x000fc400078f20ff */
[----:B------:R-:W-:Y:S02]  /*0110*/  LEA.HI R7, R3, R2, RZ, 0x4 ;  /* 0x0000000203077211 */ /* 0x000fe400078f20ff */
[----:B------:R-:W-:Y:S02]  /*0120*/  LOP3.LUT R3, R6, 0x3ffffff0, RZ, 0xc0, !PT ;  /* 0x3ffffff006037812 */ /* 0x000fe400078ec0ff */
[----:B------:R-:W-:Y:S02]  /*0130*/  LOP3.LUT R7, R7, 0x3ffffff0, RZ, 0xc0, !PT ;  /* 0x3ffffff007077812 */ /* 0x000fe400078ec0ff */
[----:B------:R-:W-:Y:S02]  /*0140*/  IADD3 R3, R0, -R3, RZ ;  /* 0x8000000300037210 */ /* 0x000fe40007ffe0ff */
[----:B------:R-:W-:Y:S02]  /*0150*/  IADD3 R7, R2, -R7, RZ ;  /* 0x8000000702077210 */ /* 0x000fe40007ffe0ff */
[----:B------:R-:W-:-:S02]  /*0160*/  SHF.L.U32 R11, R0, 0x2, RZ ;  /* 0x00000002000b7819 */ /* 0x000fc400000006ff */
[----:B------:R-:W-:Y:S02]  /*0170*/  SHF.L.U32 R15, R3, 0x2, RZ ;  /* 0x00000002030f7819 */ /* 0x000fe400000006ff */
[----:B------:R-:W-:Y:S02]  /*0180*/  ISETP.GE.AND P0, PT, R0, 0x40, PT ;  /* 0x000000400000780c */ /* 0x000fe40003f06270 */
[----:B------:R-:W-:Y:S01]  /*0190*/  SHF.L.U32 R13, R2, 0x2, RZ ;  /* 0x00000002020d7819 */ /* 0x000fe200000006ff */
[----:B--2---:R-:W-:Y:S01]  /*01a0*/  IMAD.WIDE R2, R11, 0x4, R4 ;  /* 0x000000040b027825 */ /* 0x004fe200078e0204 */
[----:B------:R-:W-:Y:S02]  /*01b0*/  SHF.L.U32 R17, R7, 0x2, RZ ;  /* 0x0000000207117819 */ /* 0x000fe400000006ff */
[----:B------:R-:W-:Y:S01]  /*01c0*/  CS2R R10, SRZ ;  /* 0x00000000000a7805 */ /* 0x000fe2000001ff00 */
[----:B----4-:R-:W-:Y:S01]  /*01d0*/  IMAD.WIDE R6, R15, 0x4, R8 ;  /* 0x000000040f067825 */ /* 0x010fe200078e0208 */
[----:B------:R-:W-:-:S03]  /*01e0*/  CS2R R14, SRZ ;  /* 0x00000000000e7805 */ /* 0x000fc6000001ff00 */
[----:B------:R-:W-:Y:S01]  /*01f0*/  IMAD.WIDE R4, R13, 0x4, R4 ;  /* 0x000000040d047825 */ /* 0x000fe200078e0204 */
[----:B------:R-:W-:Y:S01]  /*0200*/  CS2R R12, SRZ ;  /* 0x00000000000c7805 */ /* 0x000fe2000001ff00 */
[----:B------:R-:W2:Y:S02]  /*0210*/  @!P0 LDG.E.EL R10, desc[UR4][R2.64] ;  /* 0x00000004020a8981 */ /* 0x000ea4000c2e1900 */
[----:B------:R-:W-:Y:S01]  /*0220*/  IMAD.WIDE R8, R17, 0x4, R8 ;  /* 0x0000000411087825 */ /* 0x000fe200078e0208 */
[----:B------:R-:W-:Y:S01]  /*0230*/  CS2R R16, SRZ ;  /* 0x0000000000107805 */ /* 0x000fe2000001ff00 */
[----:B------:R-:W3:Y:S04]  /*0240*/  @!P0 LDG.E.EL R11, desc[UR4][R4.64] ;  /* 0x00000004040b8981 */ /* 0x000ee8000c2e1900 */
[----:B------:R-:W4:Y:S04]  /*0250*/  @!P0 LDG.E.EL R15, desc[UR4][R4.64+0x4] ;  /* 0x00000404040f8981 */ /* 0x000f28000c2e1900 */
[----:B------:R-:W3:Y:S04]  /*0260*/  @!P0 LDG.E.EL R12, desc[UR4][R8.64] ;  /* 0x00000004080c8981 */ /* 0x000ee8000c2e1900 */
[----:B------:R-:W4:Y:S04]  /*0270*/  @!P0 LDG.E.EL R16, desc[UR4][R8.64+0x4] ;  /* 0x0000040408108981 */ /* 0x000f28000c2e1900 */
[----:B------:R-:W5:Y:S04]  /*0280*/  @!P0 LDG.E.EL R19, desc[UR4][R4.64+0x8] ;  /* 0x0000080404138981 */ /* 0x000f68000c2e1900 */
[----:B------:R-:W5:Y:S04]  /*0290*/  @!P0 LDG.E.EL R20, desc[UR4][R8.64+0x8] ;  /* 0x0000080408148981 */ /* 0x000f68000c2e1900 */
[----:B------:R-:W2:Y:S04]  /*02a0*/  @!P0 LDG.E.EL R14, desc[UR4][R2.64+0x4] ;  /* 0x00000404020e8981 */ /* 0x000ea8000c2e1900 */
[----:B------:R-:W2:Y:S04]  /*02b0*/  @!P0 LDG.E.EL R13, desc[UR4][R6.64] ;  /* 0x00000004060d8981 */ /* 0x000ea8000c2e1900 */
[----:B------:R-:W2:Y:S04]  /*02c0*/  @!P0 LDG.E.EL R17, desc[UR4][R6.64+0x4] ;  /* 0x0000040406118981 */ /* 0x000ea8000c2e1900 */
[----:B------:R-:W2:Y:S04]  /*02d0*/  @!P0 LDG.E.EL R23, desc[UR4][R4.64+0xc] ;  /* 0x00000c0404178981 */ /* 0x000ea8000c2e1900 */
[----:B------:R-:W2:Y:S04]  /*02e0*/  @!P0 LDG.E.EL R24, desc[UR4][R8.64+0xc] ;  /* 0x00000c0408188981 */ /* 0x000ea8000c2e1900 */
[----:B------:R-:W2:Y:S04]  /*02f0*/  @!P0 LDG.E.EL R18, desc[UR4][R2.64+0x8] ;  /* 0x0000080402128981 */ /* 0x000ea8000c2e1900 */
[----:B------:R-:W2:Y:S04]  /*0300*/  @!P0 LDG.E.EL R21, desc[UR4][R6.64+0x8] ;  /* 0x0000080406158981 */ /* 0x000ea8000c2e1900 */
[----:B------:R1:W2:Y:S04]  /*0310*/  @!P0 LDG.E.EL R22, desc[UR4][R2.64+0xc] ;  /* 0x00000c0402168981 */ /* 0x0002a8000c2e1900 */
[----:B------:R-:W2:Y:S01]  /*0320*/  @!P0 LDG.E.EL R25, desc[UR4][R6.64+0xc] ;  /* 0x00000c0406198981 */ /* 0x000ea2000c2e1900 */
[----:B---3--:R-:W-:Y:S01]  /*0330*/  FADD R12, R12, R11 ;  /* 0x0000000b0c0c7221 */ /* 0x008fe20000000000 */
[----:B----4-:R-:W-:-:S04]  /*0340*/  FADD R15, R16, R15 ;  /* 0x0000000f100f7221 */ /* 0x010fc80000000000 */
[----:B-1----:R-:W-:Y:S01]  /*0350*/  FADD R2, R12, R15 ;  /* 0x0000000f0c027221 */ /* 0x002fe20000000000 */
[----:B-----5:R-:W-:-:S04]  /*0360*/  FADD R19, R20, R19 ;  /* 0x0000001314137221 */ /* 0x020fc80000000000 */
[----:B0-----:R-:W-:Y:S02]  /*0370*/  FADD R5, R2, R19 ;  /* 0x0000001302057221 */ /* 0x001fe40000000000 */
[----:B------:R-:W0:Y:S01]  /*0380*/  LDC.64 R2, c[0x0][0x220] ;  /* 0x00008800ff027b82 */ /* 0x000e220000000a00 */
[----:B--2---:R-:W-:Y:S01]  /*0390*/  FADD R13, R13, R10 ;  /* 0x0000000a0d0d7221 */ /* 0x004fe20000000000 */
[----:B------:R-:W-:-:S04]  /*03a0*/  FADD R14, R17, R14 ;  /* 0x0000000e110e7221 */ /* 0x000fc80000000000 */
[----:B------:R-:W-:Y:S01]  /*03b0*/  FADD R10, R13, R14 ;  /* 0x0000000e0d0a7221 */ /* 0x000fe20000000000 */
[----:B------:R-:W-:-:S04]  /*03c0*/  FADD R24, R24, R23 ;  /* 0x0000001718187221 */ /* 0x000fc80000000000 */
[----:B------:R-:W-:Y:S01]  /*03d0*/  FADD R5, R24, R5 ;  /* 0x0000000518057221 */ /* 0x000fe20000000000 */
[----:B------:R-:W-:-:S03]  /*03e0*/  FADD R21, R21, R18 ;  /* 0x0000001215157221 */ /* 0x000fc60000000000 */
[----:B------:R-:W-:Y:S02]  /*03f0*/  FMUL R11, R5, 0.25 ;  /* 0x3e800000050b7820 */ /* 0x000fe40000400000 */
[----:B------:R-:W1:Y:S01]  /*0400*/  LDC.64 R4, c[0x0][0x228] ;  /* 0x00008a00ff047b82 */ /* 0x000e620000000a00 */
[----:B------:R-:W-:Y:S01]  /*0410*/  FADD R10, R10, R21 ;  /* 0x000000150a0a7221 */ /* 0x000fe20000000000 */
[----:B------:R-:W-:-:S04]  /*0420*/  FADD R25, R25, R22 ;  /* 0x0000001619197221 */ /* 0x000fc80000000000 */
[----:B------:R-:W-:-:S04]  /*0430*/  FADD R10, R25, R10 ;  /* 0x0000000a190a7221 */ /* 0x000fc80000000000 */
[----:B------:R-:W-:Y:S01]  /*0440*/  FMUL R10, R10, 0.25 ;  /* 0x3e8000000a0a7820 */ /* 0x000fe20000400000 */
[----:B------:R-:W-:-:S03]  /*0450*/  FADD R15, R15, -R11 ;  /* 0x8000000b0f0f7221 */ /* 0x000fc60000000000 */
[--C-:B------:R-:W-:Y:S01]  /*0460*/  FADD R14, R14, -R10.reuse ;  /* 0x8000000a0e0e7221 */ /* 0x100fe20000000000 */
[--C-:B------:R-:W-:Y:S01]  /*0470*/  FADD R13, R13, -R10.reuse ;  /* 0x8000000a0d0d7221 */ /* 0x100fe20000000000 */
[--C-:B------:R-:W-:Y:S01]  /*0480*/  FADD R12, R12, -R11.reuse ;  /* 0x8000000b0c0c7221 */ /* 0x100fe20000000000 */
[----:B------:R-:W-:Y:S01]  /*0490*/  FMUL R15, R15, R15 ;  /* 0x0000000f0f0f7220 */ /* 0x000fe20000400000 */
[----:B------:R-:W-:Y:S01]  /*04a0*/  FMUL R14, R14, R14 ;  /* 0x0000000e0e0e7220 */ /* 0x000fe20000400000 */
[----:B------:R-:W-:Y:S01]  /*04b0*/  FADD R21, R21, -R10 ;  /* 0x8000000a15157221 */ /* 0x000fe20000000000 */
[----:B------:R-:W-:Y:S01]  /*04c0*/  FADD R6, R19, -R11 ;  /* 0x8000000b13067221 */ /* 0x000fe20000000000 */
[----:B------:R-:W-:Y:S01]  /*04d0*/  FFMA R15, R12, R12, R15 ;  /* 0x0000000c0c0f7223 */ /* 0x000fe2000000000f */
[----:B------:R-:W-:Y:S01]  /*04e0*/  FFMA R14, R13, R13, R14 ;  /* 0x0000000d0d0e7223 */ /* 0x000fe2000000000e */
[----:B0-----:R-:W-:-:S04]  /*04f0*/  IMAD.WIDE R2, R0, 0x4, R2 ;  /* 0x0000000400027825 */ /* 0x001fc800078e0202 */
[----:B------:R-:W-:Y:S01]  /*0500*/  FADD R25, R25, -R10 ;  /* 0x8000000a19197221 */ /* 0x000fe20000000000 */
[----:B------:R-:W-:Y:S01]  /*0510*/  FFMA R15, R6, R6, R15 ;  /* 0x00000006060f7223 */ /* 0x000fe2000000000f */
[----:B------:R-:W-:Y:S01]  /*0520*/  FFMA R14, R21, R21, R14 ;  /* 0x00000015150e7223 */ /* 0x000fe2000000000e */
[----:B------:R-:W-:Y:S01]  /*0530*/  FADD R24, R24, -R11 ;  /* 0x8000000b18187221 */ /* 0x000fe20000000000 */
[----:B------:R0:W-:Y:S01]  /*0540*/  @!P0 STG.E.64 desc[UR4][R2.64], R10 ;  /* 0x0000000a02008986 */ /* 0x0001e2000c101b04 */
[----:B-1----:R-:W-:-:S04]  /*0550*/  IMAD.WIDE R4, R0, 0x4, R4 ;  /* 0x0000000400047825 */ /* 0x002fc800078e0204 */
[----:B------:R-:W-:Y:S01]  /*0560*/  FFMA R14, R25, R25, R14 ;  /* 0x00000019190e7223 */ /* 0x000fe2000000000e */
[----:B------:R-:W-:Y:S01]  /*0570*/  FFMA R15, R24, R24, R15 ;  /* 0x00000018180f7223 */ /* 0x000fe2000000000f */
[----:B0-----:R-:W-:Y:S06]  /*0580*/  @P0 EXIT ;  /* 0x000000000000094d */ /* 0x001fec0003800000 */
[----:B------:R-:W-:Y:S01]  /*0590*/  FMUL R14, R14, 0.25 ;  /* 0x3e8000000e0e7820 */ /* 0x000fe20000400000 */
[----:B------:R-:W-:-:S05]  /*05a0*/  FMUL R15, R15, 0.25 ;  /* 0x3e8000000f0f7820 */ /* 0x000fca0000400000 */
[----:B------:R-:W-:Y:S01]  /*05b0*/  STG.E.64 desc[UR4][R4.64], R14 ;  /* 0x0000000e04007986 */ /* 0x000fe2000c101b04 */
[----:B------:R-:W-:Y:S05]  /*05c0*/  EXIT ;  /* 0x000000000000794d */ /* 0x000fea0003800000 */
.L_x_0:
[----:B------:R-:W-:-:S00]  /*05d0*/  BRA `(.L_x_0) ;  /* 0xfffffffc00fc7947 */ /* 0x000fc0000383ffff */
[----:B------:R-:W-:-:S00]  /*05e0*/  NOP ;  /* 0x0000000000007918 */ /* 0x000fc00000000000 */
        /* <DEDUP_REMOVED lines=9> */
.L_x_1:


//--------------------- .nv.constant0.triton_poi_fused_add_mean_pow_sub_2 --------------------------
	.section	.nv.constant0.triton_poi_fused_add_mean_pow_sub_2,"a",@progbits
	.sectionflags	@""
	.align	4
.nv.constant0.triton_poi_fused_add_mean_pow_sub_2:
	.zero		564
